	.headerflags	@"EF_CUDA_TEXMODE_UNIFIED EF_CUDA_64BIT_ADDRESS EF_CUDA_ACCELERATORS EF_CUDA_SM90 EF_CUDA_VIRTUAL_SM(EF_CUDA_SM90)"
	.elftype	@"ET_EXEC"


//--------------------- .nv.info                  --------------------------
	.section	.nv.info,"",@"SHT_CUDA_INFO"
	.align	4


	//----- nvinfo : EIATTR_REGCOUNT
	.align		4
        /*0000*/ 	.byte	0x04, 0x2f
        /*0002*/ 	.short	(.L_1 - .L_0)
	.align		4
.L_0:
        /*0004*/ 	.word	index@(triton_poi_fused_mean_85)
        /*0008*/ 	.word	0x00000014


	//----- nvinfo : EIATTR_MIN_STACK_SIZE
	.align		4
.L_1:
        /*000c*/ 	.byte	0x04, 0x12
        /*000e*/ 	.short	(.L_3 - .L_2)
	.align		4
.L_2:
        /*0010*/ 	.word	index@(triton_poi_fused_mean_85)
        /*0014*/ 	.word	0x00000000


	//----- nvinfo : EIATTR_FRAME_SIZE
	.align		4
.L_3:
        /*0018*/ 	.byte	0x04, 0x11
        /*001a*/ 	.short	(.L_5 - .L_4)
	.align		4
.L_4:
        /*001c*/ 	.word	index@(triton_poi_fused_mean_85)
        /*0020*/ 	.word	0x00000000


	//----- nvinfo : EIATTR_MIN_STACK_SIZE
	.align		4
.L_5:
        /*0024*/ 	.byte	0x04, 0x12
        /*0026*/ 	.short	(.L_7 - .L_6)
	.align		4
.L_6:
        /*0028*/ 	.word	index@(triton_poi_fused_mean_85)
        /*002c*/ 	.word	0x00000000
.L_7:


//--------------------- .nv.info.triton_poi_fused_mean_85 --------------------------
	.section	.nv.info.triton_poi_fused_mean_85,"",@"SHT_CUDA_INFO"
	.sectionflags	@""
	.align	4


	//----- nvinfo : EIATTR_CUDA_API_VERSION
	.align		4
        /*0000*/ 	.byte	0x04, 0x37
        /*0002*/ 	.short	(.L_9 - .L_8)
.L_8:
        /*0004*/ 	.word	0x0000007c


	//----- nvinfo : EIATTR_KPARAM_INFO
	.align		4
.L_9:
        /*0008*/ 	.byte	0x04, 0x17
        /*000a*/ 	.short	(.L_11 - .L_10)
.L_10:
        /*000c*/ 	.word	0x00000000
        /*0010*/ 	.short	0x0002
        /*0012*/ 	.short	0x0010
        /*0014*/ 	.byte	0x00, 0xf0, 0x11, 0x00


	//----- nvinfo : EIATTR_KPARAM_INFO
	.align		4
.L_11:
        /*0018*/ 	.byte	0x04, 0x17
        /*001a*/ 	.short	(.L_13 - .L_12)
.L_12:
        /*001c*/ 	.word	0x00000000
        /*0020*/ 	.short	0x0001
        /*0022*/ 	.short	0x0008
        /*0024*/ 	.byte	0x00, 0xf4, 0x21, 0x00


	//----- nvinfo : EIATTR_KPARAM_INFO
	.align		4
.L_13:
        /*0028*/ 	.byte	0x04, 0x17
        /*002a*/ 	.short	(.L_15 - .L_14)
.L_14:
        /*002c*/ 	.word	0x00000000
        /*0030*/ 	.short	0x0000
        /*0032*/ 	.short	0x0000
        /*0034*/ 	.byte	0x00, 0xf4, 0x21, 0x00


	//----- nvinfo : EIATTR_SPARSE_MMA_MASK
	.align		4
.L_15:
        /*0038*/ 	.byte	0x03, 0x50
        /*003a*/ 	.short	0x0000


	//----- nvinfo : EIATTR_MAXREG_COUNT
	.align		4
        /*003c*/ 	.byte	0x03, 0x1b
        /*003e*/ 	.short	0x00ff


	//----- nvinfo : EIATTR_EXIT_INSTR_OFFSETS
	.align		4
        /*0040*/ 	.byte	0x04, 0x1c
        /*0042*/ 	.short	(.L_17 - .L_16)


	//   ....[0]....
.L_16:
        /*0044*/ 	.word	0x00000200


	//   ....[1]....
        /*0048*/ 	.word	0x00000230


	//----- nvinfo : EIATTR_REQNTID
	.align		4
.L_17:
        /*004c*/ 	.byte	0x04, 0x10
        /*004e*/ 	.short	(.L_19 - .L_18)
.L_18:
        /*0050*/ 	.word	0x00000080
        /*0054*/ 	.word	0x00000001
        /*0058*/ 	.word	0x00000001


	//----- nvinfo : EIATTR_CBANK_PARAM_SIZE
	.align		4
.L_19:
        /*005c*/ 	.byte	0x03, 0x19
        /*005e*/ 	.short	0x0014


	//----- nvinfo : EIATTR_PARAM_CBANK
	.align		4
        /*0060*/ 	.byte	0x04, 0x0a
        /*0062*/ 	.short	(.L_21 - .L_20)
	.align		4
.L_20:
        /*0064*/ 	.word	index@(.nv.constant0.triton_poi_fused_mean_85)
        /*0068*/ 	.short	0x0210
        /*006a*/ 	.short	0x0014


	//----- nvinfo : EIATTR_SW_WAR
	.align		4
.L_21:
        /*006c*/ 	.byte	0x04, 0x36
        /*006e*/ 	.short	(.L_23 - .L_22)
.L_22:
        /*0070*/ 	.word	0x00000008
.L_23:


//--------------------- .nv.callgraph             --------------------------
	.section	.nv.callgraph,"",@"SHT_CUDA_CALLGRAPH"
	.align	4
	.sectionentsize	8
	.align		4
        /*0000*/ 	.word	0x00000000
	.align		4
        /*0004*/ 	.word	0xffffffff
	.align		4
        /*0008*/ 	.word	0x00000000
	.align		4
        /*000c*/ 	.word	0xfffffffe
	.align		4
        /*0010*/ 	.word	0x00000000
	.align		4
        /*0014*/ 	.word	0xfffffffd
	.align		4
        /*0018*/ 	.word	0x00000000
	.align		4
        /*001c*/ 	.word	0xfffffffc


//--------------------- .text.triton_poi_fused_mean_85 --------------------------
	.section	.text.triton_poi_fused_mean_85,"ax",@progbits
	.align	128
        .global         triton_poi_fused_mean_85
        .type           triton_poi_fused_mean_85,@function
        .size           triton_poi_fused_mean_85,(.L_x_1 - triton_poi_fused_mean_85)
        .other          triton_poi_fused_mean_85,@"STO_CUDA_ENTRY STV_DEFAULT"
triton_poi_fused_mean_85:
.text.triton_poi_fused_mean_85:
[----:B------:R-:W0:Y:S02]  /*0000*/  LDC R1, c[0x0][0x28] ;  /* 0x00000a00ff017b82 */ /* 0x000e240000000800 */
[----:B------:R-:W1:Y:S01]  /*0010*/  S2R R2, SR_TID.X ;  /* 0x0000000000027919 */ /* 0x000e620000002100 */
[----:B------:R-:W2:Y:S01]  /*0020*/  LDC.64 R4, c[0x0][0x210] ;  /* 0x00008400ff047b82 */ /* 0x000ea20000000a00 */
[----:B------:R-:W-:Y:S01]  /*0030*/  CS2R R14, SRZ ;  /* 0x00000000000e7805 */ /* 0x000fe2000001ff00 */
[----:B------:R-:W-:Y:S01]  /*0040*/  ULDC.64 UR4, c[0x0][0x208] ;  /* 0x0000820000047ab9 */ /* 0x000fe20000000a00 */
[----:B------:R-:W3:Y:S01]  /*0050*/  S2R R3, SR_CTAID.X ;  /* 0x0000000000037919 */ /* 0x000ee20000002500 */
[----:B-1----:R-:W-:-:S04]  /*0060*/  LOP3.LUT R2, R2, 0x7f, RZ, 0xc0, !PT ;  /* 0x0000007f02027812 */ /* 0x002fc800078ec0ff */
[----:B---3--:R-:W-:Y:S01]  /*0070*/  LEA R3, R3, R2, 0x7 ;  /* 0x0000000203037211 */ /* 0x008fe200078e38ff */
[----:B------:R-:W-:-:S03]  /*0080*/  HFMA2.MMA R2, -RZ, RZ, 0, 0 ;  /* 0x00000000ff027435 */ /* 0x000fc600000001ff */
[----:B------:R-:W-:-:S07]  /*0090*/  ISETP.GE.AND P0, PT, R3, 0xd20, PT ;  /* 0x00000d200300780c */ /* 0x000fce0003f06270 */
[----:B------:R-:W-:-:S05]  /*00a0*/  IMAD.HI R0, R3, -0x63f63f63, R2 ;  /* 0x9c09c09d03007827 */ /* 0x000fca00078e0202 */
[----:B------:R-:W-:-:S04]  /*00b0*/  SHF.R.U32.HI R7, RZ, 0x1f, R0 ;  /* 0x0000001fff077819 */ /* 0x000fc80000011600 */
[----:B------:R-:W-:-:S05]  /*00c0*/  LEA.HI.SX32 R7, R0, R7, 0x17 ;  /* 0x0000000700077211 */ /* 0x000fca00078fbaff */
[----:B------:R-:W-:-:S04]  /*00d0*/  IMAD R0, R7, -0x348, R3 ;  /* 0xfffffcb807007824 */ /* 0x000fc800078e0203 */
[----:B------:R-:W-:Y:S01]  /*00e0*/  IMAD R11, R7, 0xd20, R0 ;  /* 0x00000d20070b7824 */ /* 0x000fe200078e0200 */
[----:B------:R-:W-:-:S03]  /*00f0*/  MOV R0, RZ ;  /* 0x000000ff00007202 */ /* 0x000fc60000000f00 */
[--C-:B--2---:R-:W-:Y:S01]  /*0100*/  IMAD.WIDE R6, R11, 0x4, R4.reuse ;  /* 0x000000040b067825 */ /* 0x104fe200078e0204 */
[----:B------:R-:W-:Y:S02]  /*0110*/  IADD3 R9, R11, 0x348, RZ ;  /* 0x000003480b097810 */ /* 0x000fe40007ffe0ff */
[----:B------:R-:W-:Y:S02]  /*0120*/  IADD3 R13, R11, 0x690, RZ ;  /* 0x000006900b0d7810 */ /* 0x000fe40007ffe0ff */
[----:B------:R-:W-:Y:S01]  /*0130*/  IADD3 R17, R11, 0x9d8, RZ ;  /* 0x000009d80b117810 */ /* 0x000fe20007ffe0ff */
[--C-:B------:R-:W-:Y:S01]  /*0140*/  IMAD.WIDE R8, R9, 0x4, R4.reuse ;  /* 0x0000000409087825 */ /* 0x100fe200078e0204 */
[----:B------:R-:W2:Y:S03]  /*0150*/  @!P0 LDG.E R0, desc[UR4][R6.64] ;  /* 0x0000000406008981 */ /* 0x000ea6000c1e1900 */
[--C-:B------:R-:W-:Y:S01]  /*0160*/  IMAD.WIDE R10, R13, 0x4, R4.reuse ;  /* 0x000000040d0a7825 */ /* 0x100fe200078e0204 */
[----:B------:R-:W2:Y:S01]  /*0170*/  @!P0 LDG.E R15, desc[UR4][R8.64] ;  /* 0x00000004080f8981 */ /* 0x000ea2000c1e1900 */
[----:B------:R-:W1:Y:S02]  /*0180*/  LDC.64 R12, c[0x0][0x218] ;  /* 0x00008600ff0c7b82 */ /* 0x000e640000000a00 */
[----:B------:R-:W-:Y:S01]  /*0190*/  IMAD.WIDE R4, R17, 0x4, R4 ;  /* 0x0000000411047825 */ /* 0x000fe200078e0204 */
[----:B------:R-:W3:Y:S04]  /*01a0*/  @!P0 LDG.E R2, desc[UR4][R10.64] ;  /* 0x000000040a028981 */ /* 0x000ee8000c1e1900 */
[----:B------:R-:W4:Y:S01]  /*01b0*/  @!P0 LDG.E R14, desc[UR4][R4.64] ;  /* 0x00000004040e8981 */ /* 0x000f22000c1e1900 */
[----:B--2---:R-:W-:-:S04]  /*01c0*/  FADD R15, R15, R0 ;  /* 0x000000000f0f7221 */ /* 0x004fc80000000000 */
[----:B---3--:R-:W-:Y:S01]  /*01d0*/  FADD R15, R15, R2 ;  /* 0x000000020f0f7221 */ /* 0x008fe20000000000 */
[----:B-1----:R-:W-:-:S04]  /*01e0*/  IMAD.WIDE R2, R3, 0x4, R12 ;  /* 0x0000000403027825 */ /* 0x002fc800078e020c */
[----:B----4-:R-:W-:Y:S01]  /*01f0*/  FADD R14, R15, R14 ;  /* 0x0000000e0f0e7221 */ /* 0x010fe20000000000 */
[----:B------:R-:W-:Y:S06]  /*0200*/  @P0 EXIT ;  /* 0x000000000000094d */ /* 0x000fec0003800000 */
[----:B------:R-:W-:-:S05]  /*0210*/  FMUL R5, R14, 0.25 ;  /* 0x3e8000000e057820 */ /* 0x000fca0000400000 */
[----:B------:R-:W-:Y:S01]  /*0220*/  STG.E desc[UR4][R2.64], R5 ;  /* 0x0000000502007986 */ /* 0x000fe2000c101904 */
[----:B------:R-:W-:Y:S05]  /*0230*/  EXIT ;  /* 0x000000000000794d */ /* 0x000fea0003800000 */
.L_x_0:
[----:B------:R-:W-:-:S00]  /*0240*/  BRA `(.L_x_0) ;  /* 0xfffffffc00fc7947 */ /* 0x000fc0000383ffff */
[----:B------:R-:W-:-:S00]  /*0250*/  NOP ;  /* 0x0000000000007918 */ /* 0x000fc00000000000 */
        /* <DEDUP_REMOVED lines=10> */
.L_x_1:


//--------------------- .nv.constant0.triton_poi_fused_mean_85 --------------------------
	.section	.nv.constant0.triton_poi_fused_mean_85,"a",@progbits
	.sectionflags	@""
	.align	4
.nv.constant0.triton_poi_fused_mean_85:
	.zero		548
